	.headerflags	@"EF_CUDA_TEXMODE_UNIFIED EF_CUDA_64BIT_ADDRESS EF_CUDA_ACCELERATORS EF_CUDA_SM90 EF_CUDA_VIRTUAL_SM(EF_CUDA_SM90)"
	.elftype	@"ET_EXEC"


//--------------------- .nv.info                  --------------------------
	.section	.nv.info,"",@"SHT_CUDA_INFO"
	.align	4


	//----- nvinfo : EIATTR_REGCOUNT
	.align		4
        /*0000*/ 	.byte	0x04, 0x2f
        /*0002*/ 	.short	(.L_1 - .L_0)
	.align		4
.L_0:
        /*0004*/ 	.word	index@(triton_poi_fused_max_pool2d_with_indices_15)
        /*0008*/ 	.word	0x00000010


	//----- nvinfo : EIATTR_MIN_STACK_SIZE
	.align		4
.L_1:
        /*000c*/ 	.byte	0x04, 0x12
        /*000e*/ 	.short	(.L_3 - .L_2)
	.align		4
.L_2:
        /*0010*/ 	.word	index@(triton_poi_fused_max_pool2d_with_indices_15)
        /*0014*/ 	.word	0x00000000


	//----- nvinfo : EIATTR_FRAME_SIZE
	.align		4
.L_3:
        /*0018*/ 	.byte	0x04, 0x11
        /*001a*/ 	.short	(.L_5 - .L_4)
	.align		4
.L_4:
        /*001c*/ 	.word	index@(triton_poi_fused_max_pool2d_with_indices_15)
        /*0020*/ 	.word	0x00000000


	//----- nvinfo : EIATTR_MIN_STACK_SIZE
	.align		4
.L_5:
        /*0024*/ 	.byte	0x04, 0x12
        /*0026*/ 	.short	(.L_7 - .L_6)
	.align		4
.L_6:
        /*0028*/ 	.word	index@(triton_poi_fused_max_pool2d_with_indices_15)
        /*002c*/ 	.word	0x00000000
.L_7:


//--------------------- .nv.info.triton_poi_fused_max_pool2d_with_indices_15 --------------------------
	.section	.nv.info.triton_poi_fused_max_pool2d_with_indices_15,"",@"SHT_CUDA_INFO"
	.sectionflags	@""
	.align	4


	//----- nvinfo : EIATTR_CUDA_API_VERSION
	.align		4
        /*0000*/ 	.byte	0x04, 0x37
        /*0002*/ 	.short	(.L_9 - .L_8)
.L_8:
        /*0004*/ 	.word	0x0000007c


	//----- nvinfo : EIATTR_KPARAM_INFO
	.align		4
.L_9:
        /*0008*/ 	.byte	0x04, 0x17
        /*000a*/ 	.short	(.L_11 - .L_10)
.L_10:
        /*000c*/ 	.word	0x00000000
        /*0010*/ 	.short	0x0003
        /*0012*/ 	.short	0x0018
        /*0014*/ 	.byte	0x00, 0xf0, 0x11, 0x00


	//----- nvinfo : EIATTR_KPARAM_INFO
	.align		4
.L_11:
        /*0018*/ 	.byte	0x04, 0x17
        /*001a*/ 	.short	(.L_13 - .L_12)
.L_12:
        /*001c*/ 	.word	0x00000000
        /*0020*/ 	.short	0x0002
        /*0022*/ 	.short	0x0010
        /*0024*/ 	.byte	0x00, 0xf4, 0x21, 0x00


	//----- nvinfo : EIATTR_KPARAM_INFO
	.align		4
.L_13:
        /*0028*/ 	.byte	0x04, 0x17
        /*002a*/ 	.short	(.L_15 - .L_14)
.L_14:
        /*002c*/ 	.word	0x00000000
        /*0030*/ 	.short	0x0001
        /*0032*/ 	.short	0x0008
        /*0034*/ 	.byte	0x00, 0xf4, 0x21, 0x00


	//----- nvinfo : EIATTR_KPARAM_INFO
	.align		4
.L_15:
        /*0038*/ 	.byte	0x04, 0x17
        /*003a*/ 	.short	(.L_17 - .L_16)
.L_16:
        /*003c*/ 	.word	0x00000000
        /*0040*/ 	.short	0x0000
        /*0042*/ 	.short	0x0000
        /*0044*/ 	.byte	0x00, 0xf4, 0x21, 0x00


	//----- nvinfo : EIATTR_SPARSE_MMA_MASK
	.align		4
.L_17:
        /*0048*/ 	.byte	0x03, 0x50
        /*004a*/ 	.short	0x0000


	//----- nvinfo : EIATTR_MAXREG_COUNT
	.align		4
        /*004c*/ 	.byte	0x03, 0x1b
        /*004e*/ 	.short	0x00ff


	//----- nvinfo : EIATTR_EXIT_INSTR_OFFSETS
	.align		4
        /*0050*/ 	.byte	0x04, 0x1c
        /*0052*/ 	.short	(.L_19 - .L_18)


	//   ....[0]....
.L_18:
        /*0054*/ 	.word	0x000003d0


	//----- nvinfo : EIATTR_REQNTID
	.align		4
.L_19:
        /*0058*/ 	.byte	0x04, 0x10
        /*005a*/ 	.short	(.L_21 - .L_20)
.L_20:
        /*005c*/ 	.word	0x00000100
        /*0060*/ 	.word	0x00000001
        /*0064*/ 	.word	0x00000001


	//----- nvinfo : EIATTR_CBANK_PARAM_SIZE
	.align		4
.L_21:
        /*0068*/ 	.byte	0x03, 0x19
        /*006a*/ 	.short	0x001c


	//----- nvinfo : EIATTR_PARAM_CBANK
	.align		4
        /*006c*/ 	.byte	0x04, 0x0a
        /*006e*/ 	.short	(.L_23 - .L_22)
	.align		4
.L_22:
        /*0070*/ 	.word	index@(.nv.constant0.triton_poi_fused_max_pool2d_with_indices_15)
        /*0074*/ 	.short	0x0210
        /*0076*/ 	.short	0x001c


	//----- nvinfo : EIATTR_SW_WAR
	.align		4
.L_23:
        /*0078*/ 	.byte	0x04, 0x36
        /*007a*/ 	.short	(.L_25 - .L_24)
.L_24:
        /*007c*/ 	.word	0x00000008
.L_25:


//--------------------- .nv.callgraph             --------------------------
	.section	.nv.callgraph,"",@"SHT_CUDA_CALLGRAPH"
	.align	4
	.sectionentsize	8
	.align		4
        /*0000*/ 	.word	0x00000000
	.align		4
        /*0004*/ 	.word	0xffffffff
	.align		4
        /*0008*/ 	.word	0x00000000
	.align		4
        /*000c*/ 	.word	0xfffffffe
	.align		4
        /*0010*/ 	.word	0x00000000
	.align		4
        /*0014*/ 	.word	0xfffffffd
	.align		4
        /*0018*/ 	.word	0x00000000
	.align		4
        /*001c*/ 	.word	0xfffffffc


//--------------------- .text.triton_poi_fused_max_pool2d_with_indices_15 --------------------------
	.section	.text.triton_poi_fused_max_pool2d_with_indices_15,"ax",@progbits
	.align	128
        .global         triton_poi_fused_max_pool2d_with_indices_15
        .type           triton_poi_fused_max_pool2d_with_indices_15,@function
        .size           triton_poi_fused_max_pool2d_with_indices_15,(.L_x_1 - triton_poi_fused_max_pool2d_with_indices_15)
        .other          triton_poi_fused_max_pool2d_with_indices_15,@"STO_CUDA_ENTRY STV_DEFAULT"
triton_poi_fused_max_pool2d_with_indices_15:
.text.triton_poi_fused_max_pool2d_with_indices_15:
[----:B------:R-:W-:Y:S01]  /*0000*/  LDC R1, c[0x0][0x28] ;  /* 0x00000a00ff017b82 */ /* 0x000fe20000000800 */
[----:B------:R-:W1:Y:S01]  /*0010*/  S2R R0, SR_TID.X ;  /* 0x0000000000007919 */ /* 0x000e620000002100 */
[----:B------:R-:W-:Y:S01]  /*0020*/  ULDC.64 UR4, c[0x0][0x208] ;  /* 0x0000820000047ab9 */ /* 0x000fe20000000a00 */
[----:B------:R-:W-:Y:S01]  /*0030*/  ULDC.64 UR6, c[0x0][0x220] ;  /* 0x0000880000067ab9 */ /* 0x000fe20000000a00 */
[----:B------:R-:W2:Y:S01]  /*0040*/  S2R R3, SR_CTAID.X ;  /* 0x0000000000037919 */ /* 0x000ea20000002500 */
[----:B-1----:R-:W-:-:S05]  /*0050*/  IMAD.SHL.U32 R0, R0, 0x2, RZ ;  /* 0x0000000200007824 */ /* 0x002fca00078e00ff */
[----:B------:R-:W-:-:S05]  /*0060*/  LOP3.LUT R0, R0, 0x1fe, RZ, 0xc0, !PT ;  /* 0x000001fe00007812 */ /* 0x000fca00078ec0ff */
[----:B--2---:R-:W-:Y:S02]  /*0070*/  IMAD R0, R3, 0x200, R0 ;  /* 0x0000020003007824 */ /* 0x004fe400078e0200 */
[----:B------:R-:W1:Y:S02]  /*0080*/  LDC.64 R2, c[0x0][0x210] ;  /* 0x00008400ff027b82 */ /* 0x000e640000000a00 */
[----:B------:R-:W-:-:S05]  /*0090*/  IMAD.HI R4, R0, 0x2aaaaaab, RZ ;  /* 0x2aaaaaab00047827 */ /* 0x000fca00078e02ff */
[----:B------:R-:W-:-:S04]  /*00a0*/  SHF.R.U32.HI R5, RZ, 0x1f, R4 ;  /* 0x0000001fff057819 */ /* 0x000fc80000011604 */
[CC--:B------:R-:W-:Y:S02]  /*00b0*/  LEA.HI.SX32 R7, R4.reuse, R5.reuse, 0x1c ;  /* 0x0000000504077211 */ /* 0x0c0fe400078fe2ff */
[----:B------:R-:W-:Y:S02]  /*00c0*/  LEA.HI.SX32 R5, R4, R5, 0x18 ;  /* 0x0000000504057211 */ /* 0x000fe400078fc2ff */
[C---:B------:R-:W-:Y:S01]  /*00d0*/  LEA.HI R6, R7.reuse, R7, RZ, 0x4 ;  /* 0x0000000707067211 */ /* 0x040fe200078f20ff */
[----:B------:R-:W-:-:S03]  /*00e0*/  IMAD R4, R7, -0x60, R0 ;  /* 0xffffffa007047824 */ /* 0x000fc600078e0200 */
[----:B------:R-:W-:Y:S01]  /*00f0*/  LOP3.LUT R6, R6, 0xfffffff0, RZ, 0xc0, !PT ;  /* 0xfffffff006067812 */ /* 0x000fe200078ec0ff */
[----:B------:R-:W-:-:S04]  /*0100*/  IMAD R5, R5, 0x1800, R4 ;  /* 0x0000180005057824 */ /* 0x000fc800078e0204 */
[----:B------:R-:W-:-:S04]  /*0110*/  IMAD.IADD R6, R7, 0x1, -R6 ;  /* 0x0000000107067824 */ /* 0x000fc800078e0a06 */
[----:B------:R-:W-:-:S04]  /*0120*/  IMAD R11, R6, 0xc0, R5 ;  /* 0x000000c0060b7824 */ /* 0x000fc800078e0205 */
[C---:B------:R-:W-:Y:S02]  /*0130*/  VIADD R9, R11.reuse, 0x60 ;  /* 0x000000600b097836 */ /* 0x040fe40000000000 */
[----:B-1----:R-:W-:-:S04]  /*0140*/  IMAD.WIDE R6, R11, 0x4, R2 ;  /* 0x000000040b067825 */ /* 0x002fc800078e0202 */
[--C-:B------:R-:W-:Y:S02]  /*0150*/  IMAD.WIDE R8, R9, 0x4, R2.reuse ;  /* 0x0000000409087825 */ /* 0x100fe400078e0202 */
[----:B------:R-:W2:Y:S02]  /*0160*/  LDG.E.64 R6, desc[UR4][R6.64] ;  /* 0x0000000406067981 */ /* 0x000ea4000c1e1b00 */
[----:B------:R-:W-:Y:S02]  /*0170*/  VIADD R5, R11, 0xc00 ;  /* 0x00000c000b057836 */ /* 0x000fe40000000000 */
[----:B------:R1:W2:Y:S02]  /*0180*/  LDG.E.64 R12, desc[UR4][R8.64] ;  /* 0x00000004080c7981 */ /* 0x0002a4000c1e1b00 */
[----:B------:R-:W-:-:S04]  /*0190*/  IMAD.WIDE R4, R5, 0x4, R2 ;  /* 0x0000000405047825 */ /* 0x000fc800078e0202 */
[----:B------:R-:W-:Y:S02]  /*01a0*/  VIADD R11, R11, 0xc60 ;  /* 0x00000c600b0b7836 */ /* 0x000fe40000000000 */
[----:B------:R-:W3:Y:S02]  /*01b0*/  LDG.E.64 R4, desc[UR4][R4.64] ;  /* 0x0000000404047981 */ /* 0x000ee4000c1e1b00 */
[----:B------:R-:W-:Y:S01]  /*01c0*/  IMAD.WIDE R2, R11, 0x4, R2 ;  /* 0x000000040b027825 */ /* 0x000fe200078e0202 */
[----:B-1----:R-:W1:Y:S05]  /*01d0*/  LDC.64 R8, c[0x0][0x218] ;  /* 0x00008600ff087b82 */ /* 0x002e6a0000000a00 */
[----:B------:R-:W4:Y:S01]  /*01e0*/  LDG.E.64 R2, desc[UR4][R2.64] ;  /* 0x0000000402027981 */ /* 0x000f22000c1e1b00 */
[----:B--2---:R-:W-:-:S02]  /*01f0*/  FSETP.GT.AND P4, PT, R13, R7, PT ;  /* 0x000000070d00720b */ /* 0x004fc40003f84000 */
[----:B------:R-:W-:Y:S02]  /*0200*/  FSETP.GT.AND P3, PT, R12, R6, PT ;  /* 0x000000060c00720b */ /* 0x000fe40003f64000 */
[----:B------:R-:W-:Y:S02]  /*0210*/  FSETP.NAN.AND P0, PT, R13, R13, PT ;  /* 0x0000000d0d00720b */ /* 0x000fe40003f08000 */
[----:B---3--:R-:W-:Y:S02]  /*0220*/  FSETP.NAN.AND P6, PT, R5, R5, PT ;  /* 0x000000050500720b */ /* 0x008fe40003fc8000 */
[----:B------:R-:W-:Y:S02]  /*0230*/  FSETP.NAN.AND P5, PT, R4, R4, PT ;  /* 0x000000040400720b */ /* 0x000fe40003fa8000 */
[----:B------:R-:W-:-:S03]  /*0240*/  FSETP.NAN.AND P1, PT, R12, R12, PT ;  /* 0x0000000c0c00720b */ /* 0x000fc60003f28000 */
[----:B------:R-:W-:Y:S02]  /*0250*/  @!P4 SEL R13, R13, R7, P0 ;  /* 0x000000070d0dc207 */ /* 0x000fe40000000000 */
[----:B------:R-:W-:Y:S02]  /*0260*/  @!P3 SEL R12, R12, R6, P1 ;  /* 0x000000060c0cb207 */ /* 0x000fe40000800000 */
[----:B------:R-:W-:Y:S02]  /*0270*/  FSETP.GEU.AND P0, PT, R13, R5, PT ;  /* 0x000000050d00720b */ /* 0x000fe40003f0e000 */
[----:B----4-:R-:W-:Y:S02]  /*0280*/  FSETP.NAN.AND P1, PT, R2, R2, PT ;  /* 0x000000020200720b */ /* 0x010fe40003f28000 */
[----:B------:R-:W-:Y:S02]  /*0290*/  FSETP.GEU.AND P2, PT, R12, R4, PT ;  /* 0x000000040c00720b */ /* 0x000fe40003f4e000 */
[----:B------:R-:W-:-:S02]  /*02a0*/  @!P6 SEL R5, R5, R13, !P0 ;  /* 0x0000000d0505e207 */ /* 0x000fc40004000000 */
[----:B------:R-:W-:Y:S02]  /*02b0*/  FSETP.NAN.AND P6, PT, R3, R3, PT ;  /* 0x000000030300720b */ /* 0x000fe40003fc8000 */
[----:B------:R-:W-:Y:S02]  /*02c0*/  SEL R7, RZ, 0x1, !P4 ;  /* 0x00000001ff077807 */ /* 0x000fe40006000000 */
[----:B------:R-:W-:Y:S02]  /*02d0*/  @!P5 SEL R4, R4, R12, !P2 ;  /* 0x0000000c0404d207 */ /* 0x000fe40005000000 */
[----:B------:R-:W-:Y:S02]  /*02e0*/  SEL R6, RZ, 0x1, !P3 ;  /* 0x00000001ff067807 */ /* 0x000fe40005800000 */
[----:B------:R-:W-:Y:S02]  /*02f0*/  SEL R7, R7, 0x2, P0 ;  /* 0x0000000207077807 */ /* 0x000fe40000000000 */
[----:B------:R-:W-:-:S02]  /*0300*/  FSETP.GEU.AND P3, PT, R4, R2, PT ;  /* 0x000000020400720b */ /* 0x000fc40003f6e000 */
[----:B------:R-:W-:Y:S02]  /*0310*/  SEL R10, R6, 0x2, P2 ;  /* 0x00000002060a7807 */ /* 0x000fe40001000000 */
[----:B------:R-:W-:Y:S02]  /*0320*/  FSETP.GEU.AND P0, PT, R5, R3, PT ;  /* 0x000000030500720b */ /* 0x000fe40003f0e000 */
[----:B------:R-:W-:Y:S02]  /*0330*/  @!P1 SEL R2, R2, R4, !P3 ;  /* 0x0000000402029207 */ /* 0x000fe40005800000 */
[----:B------:R-:W-:Y:S02]  /*0340*/  SEL R10, R10, 0x3, P3 ;  /* 0x000000030a0a7807 */ /* 0x000fe40001800000 */
[----:B------:R-:W-:Y:S02]  /*0350*/  SEL R11, R7, 0x3, P0 ;  /* 0x00000003070b7807 */ /* 0x000fe40000000000 */
[----:B------:R-:W-:-:S02]  /*0360*/  IADD3 R6, P1, R0, UR6, RZ ;  /* 0x0000000600067c10 */ /* 0x000fc4000ff3e0ff */
[----:B------:R-:W-:Y:S01]  /*0370*/  @!P6 SEL R3, R3, R5, !P0 ;  /* 0x000000050303e207 */ /* 0x000fe20004000000 */
[C---:B-1----:R-:W-:Y:S01]  /*0380*/  IMAD.WIDE R4, R0.reuse, 0x4, R8 ;  /* 0x0000000400047825 */ /* 0x042fe200078e0208 */
[----:B------:R-:W-:-:S03]  /*0390*/  LEA.HI.X.SX32 R7, R0, UR7, 0x1, P1 ;  /* 0x0000000700077c11 */ /* 0x000fc600088f0eff */
[----:B------:R-:W-:Y:S01]  /*03a0*/  IMAD R11, R11, 0x100, R10 ;  /* 0x000001000b0b7824 */ /* 0x000fe200078e020a */
[----:B------:R-:W-:Y:S04]  /*03b0*/  STG.E.64 desc[UR4][R4.64], R2 ;  /* 0x0000000204007986 */ /* 0x000fe8000c101b04 */
[----:B------:R-:W-:Y:S01]  /*03c0*/  STG.E.U16 desc[UR4][R6.64], R11 ;  /* 0x0000000b06007986 */ /* 0x000fe2000c101504 */
[----:B------:R-:W-:Y:S05]  /*03d0*/  EXIT ;  /* 0x000000000000794d */ /* 0x000fea0003800000 */
.L_x_0:
[----:B------:R-:W-:-:S00]  /*03e0*/  BRA `(.L_x_0) ;  /* 0xfffffffc00fc7947 */ /* 0x000fc0000383ffff */
[----:B------:R-:W-:-:S00]  /*03f0*/  NOP ;  /* 0x0000000000007918 */ /* 0x000fc00000000000 */
        /* <DEDUP_REMOVED lines=8> */
.L_x_1:


//--------------------- .nv.constant0.triton_poi_fused_max_pool2d_with_indices_15 --------------------------
	.section	.nv.constant0.triton_poi_fused_max_pool2d_with_indices_15,"a",@progbits
	.sectionflags	@""
	.align	4
.nv.constant0.triton_poi_fused_max_pool2d_with_indices_15:
	.zero		556
